	.headerflags	@"EF_CUDA_TEXMODE_UNIFIED EF_CUDA_64BIT_ADDRESS EF_CUDA_ACCELERATORS EF_CUDA_SM90 EF_CUDA_VIRTUAL_SM(EF_CUDA_SM90)"
	.elftype	@"ET_EXEC"


//--------------------- .nv.info                  --------------------------
	.section	.nv.info,"",@"SHT_CUDA_INFO"
	.align	4


	//----- nvinfo : EIATTR_REGCOUNT
	.align		4
        /*0000*/ 	.byte	0x04, 0x2f
        /*0002*/ 	.short	(.L_3 - .L_2)
	.align		4
.L_2:
        /*0004*/ 	.word	index@(triton_poi_fused__native_batch_norm_legit_no_training_add_cat_leaky_relu_0)
        /*0008*/ 	.word	0x0000001c


	//----- nvinfo : EIATTR_MIN_STACK_SIZE
	.align		4
.L_3:
        /*000c*/ 	.byte	0x04, 0x12
        /*000e*/ 	.short	(.L_5 - .L_4)
	.align		4
.L_4:
        /*0010*/ 	.word	index@(triton_poi_fused__native_batch_norm_legit_no_training_add_cat_leaky_relu_0)
        /*0014*/ 	.word	0x00000000


	//----- nvinfo : EIATTR_FRAME_SIZE
	.align		4
.L_5:
        /*0018*/ 	.byte	0x04, 0x11
        /*001a*/ 	.short	(.L_7 - .L_6)
	.align		4
.L_6:
        /*001c*/ 	.word	index@(triton_poi_fused__native_batch_norm_legit_no_training_add_cat_leaky_relu_0)
        /*0020*/ 	.word	0x00000000


	//----- nvinfo : EIATTR_MIN_STACK_SIZE
	.align		4
.L_7:
        /*0024*/ 	.byte	0x04, 0x12
        /*0026*/ 	.short	(.L_9 - .L_8)
	.align		4
.L_8:
        /*0028*/ 	.word	index@(triton_poi_fused__native_batch_norm_legit_no_training_add_cat_leaky_relu_0)
        /*002c*/ 	.word	0x00000000
.L_9:


//--------------------- .nv.info.triton_poi_fused__native_batch_norm_legit_no_training_add_cat_leaky_relu_0 --------------------------
	.section	.nv.info.triton_poi_fused__native_batch_norm_legit_no_training_add_cat_leaky_relu_0,"",@"SHT_CUDA_INFO"
	.sectionflags	@""
	.align	4


	//----- nvinfo : EIATTR_CUDA_API_VERSION
	.align		4
        /*0000*/ 	.byte	0x04, 0x37
        /*0002*/ 	.short	(.L_11 - .L_10)
.L_10:
        /*0004*/ 	.word	0x0000007c


	//----- nvinfo : EIATTR_KPARAM_INFO
	.align		4
.L_11:
        /*0008*/ 	.byte	0x04, 0x17
        /*000a*/ 	.short	(.L_13 - .L_12)
.L_12:
        /*000c*/ 	.word	0x00000000
        /*0010*/ 	.short	0x0009
        /*0012*/ 	.short	0x0048
        /*0014*/ 	.byte	0x00, 0xf0, 0x11, 0x00


	//----- nvinfo : EIATTR_KPARAM_INFO
	.align		4
.L_13:
        /*0018*/ 	.byte	0x04, 0x17
        /*001a*/ 	.short	(.L_15 - .L_14)
.L_14:
        /*001c*/ 	.word	0x00000000
        /*0020*/ 	.short	0x0008
        /*0022*/ 	.short	0x0040
        /*0024*/ 	.byte	0x00, 0xf4, 0x21, 0x00


	//----- nvinfo : EIATTR_KPARAM_INFO
	.align		4
.L_15:
        /*0028*/ 	.byte	0x04, 0x17
        /*002a*/ 	.short	(.L_17 - .L_16)
.L_16:
        /*002c*/ 	.word	0x00000000
        /*0030*/ 	.short	0x0007
        /*0032*/ 	.short	0x0038
        /*0034*/ 	.byte	0x00, 0xf4, 0x21, 0x00


	//----- nvinfo : EIATTR_KPARAM_INFO
	.align		4
.L_17:
        /*0038*/ 	.byte	0x04, 0x17
        /*003a*/ 	.short	(.L_19 - .L_18)
.L_18:
        /*003c*/ 	.word	0x00000000
        /*0040*/ 	.short	0x0006
        /*0042*/ 	.short	0x0030
        /*0044*/ 	.byte	0x00, 0xf4, 0x21, 0x00


	//----- nvinfo : EIATTR_KPARAM_INFO
	.align		4
.L_19:
        /*0048*/ 	.byte	0x04, 0x17
        /*004a*/ 	.short	(.L_21 - .L_20)
.L_20:
        /*004c*/ 	.word	0x00000000
        /*0050*/ 	.short	0x0005
        /*0052*/ 	.short	0x0028
        /*0054*/ 	.byte	0x00, 0xf4, 0x21, 0x00


	//----- nvinfo : EIATTR_KPARAM_INFO
	.align		4
.L_21:
        /*0058*/ 	.byte	0x04, 0x17
        /*005a*/ 	.short	(.L_23 - .L_22)
.L_22:
        /*005c*/ 	.word	0x00000000
        /*0060*/ 	.short	0x0004
        /*0062*/ 	.short	0x0020
        /*0064*/ 	.byte	0x00, 0xf4, 0x21, 0x00


	//----- nvinfo : EIATTR_KPARAM_INFO
	.align		4
.L_23:
        /*0068*/ 	.byte	0x04, 0x17
        /*006a*/ 	.short	(.L_25 - .L_24)
.L_24:
        /*006c*/ 	.word	0x00000000
        /*0070*/ 	.short	0x0003
        /*0072*/ 	.short	0x0018
        /*0074*/ 	.byte	0x00, 0xf4, 0x21, 0x00


	//----- nvinfo : EIATTR_KPARAM_INFO
	.align		4
.L_25:
        /*0078*/ 	.byte	0x04, 0x17
        /*007a*/ 	.short	(.L_27 - .L_26)
.L_26:
        /*007c*/ 	.word	0x00000000
        /*0080*/ 	.short	0x0002
        /*0082*/ 	.short	0x0010
        /*0084*/ 	.byte	0x00, 0xf4, 0x21, 0x00


	//----- nvinfo : EIATTR_KPARAM_INFO
	.align		4
.L_27:
        /*0088*/ 	.byte	0x04, 0x17
        /*008a*/ 	.short	(.L_29 - .L_28)
.L_28:
        /*008c*/ 	.word	0x00000000
        /*0090*/ 	.short	0x0001
        /*0092*/ 	.short	0x0008
        /*0094*/ 	.byte	0x00, 0xf4, 0x21, 0x00


	//----- nvinfo : EIATTR_KPARAM_INFO
	.align		4
.L_29:
        /*0098*/ 	.byte	0x04, 0x17
        /*009a*/ 	.short	(.L_31 - .L_30)
.L_30:
        /*009c*/ 	.word	0x00000000
        /*00a0*/ 	.short	0x0000
        /*00a2*/ 	.short	0x0000
        /*00a4*/ 	.byte	0x00, 0xf4, 0x21, 0x00


	//----- nvinfo : EIATTR_SPARSE_MMA_MASK
	.align		4
.L_31:
        /*00a8*/ 	.byte	0x03, 0x50
        /*00aa*/ 	.short	0x0000


	//----- nvinfo : EIATTR_MAXREG_COUNT
	.align		4
        /*00ac*/ 	.byte	0x03, 0x1b
        /*00ae*/ 	.short	0x00ff


	//----- nvinfo : EIATTR_EXIT_INSTR_OFFSETS
	.align		4
        /*00b0*/ 	.byte	0x04, 0x1c
        /*00b2*/ 	.short	(.L_33 - .L_32)


	//   ....[0]....
.L_32:
        /*00b4*/ 	.word	0x00000690


	//   ....[1]....
        /*00b8*/ 	.word	0x000006b0


	//----- nvinfo : EIATTR_REQNTID
	.align		4
.L_33:
        /*00bc*/ 	.byte	0x04, 0x10
        /*00be*/ 	.short	(.L_35 - .L_34)
.L_34:
        /*00c0*/ 	.word	0x00000080
        /*00c4*/ 	.word	0x00000001
        /*00c8*/ 	.word	0x00000001


	//----- nvinfo : EIATTR_CBANK_PARAM_SIZE
	.align		4
.L_35:
        /*00cc*/ 	.byte	0x03, 0x19
        /*00ce*/ 	.short	0x004c


	//----- nvinfo : EIATTR_PARAM_CBANK
	.align		4
        /*00d0*/ 	.byte	0x04, 0x0a
        /*00d2*/ 	.short	(.L_37 - .L_36)
	.align		4
.L_36:
        /*00d4*/ 	.word	index@(.nv.constant0.triton_poi_fused__native_batch_norm_legit_no_training_add_cat_leaky_relu_0)
        /*00d8*/ 	.short	0x0210
        /*00da*/ 	.short	0x004c


	//----- nvinfo : EIATTR_SW_WAR
	.align		4
.L_37:
        /*00dc*/ 	.byte	0x04, 0x36
        /*00de*/ 	.short	(.L_39 - .L_38)
.L_38:
        /*00e0*/ 	.word	0x00000008
.L_39:


//--------------------- .nv.callgraph             --------------------------
	.section	.nv.callgraph,"",@"SHT_CUDA_CALLGRAPH"
	.align	4
	.sectionentsize	8
	.align		4
        /*0000*/ 	.word	0x00000000
	.align		4
        /*0004*/ 	.word	0xffffffff
	.align		4
        /*0008*/ 	.word	0x00000000
	.align		4
        /*000c*/ 	.word	0xfffffffe
	.align		4
        /*0010*/ 	.word	0x00000000
	.align		4
        /*0014*/ 	.word	0xfffffffd
	.align		4
        /*0018*/ 	.word	0x00000000
	.align		4
        /*001c*/ 	.word	0xfffffffc


//--------------------- .nv.constant4             --------------------------
	.section	.nv.constant4,"a",@progbits
	.align	8
	.align		8
.nv.constant4:
        /*0000*/ 	.dword	_$_str
	.align		8
        /*0008*/ 	.dword	_$_str_$_2


//--------------------- .text.triton_poi_fused__native_batch_norm_legit_no_training_add_cat_leaky_relu_0 --------------------------
	.section	.text.triton_poi_fused__native_batch_norm_legit_no_training_add_cat_leaky_relu_0,"ax",@progbits
	.align	128
        .global         triton_poi_fused__native_batch_norm_legit_no_training_add_cat_leaky_relu_0
        .type           triton_poi_fused__native_batch_norm_legit_no_training_add_cat_leaky_relu_0,@function
        .size           triton_poi_fused__native_batch_norm_legit_no_training_add_cat_leaky_relu_0,(.L_x_1 - triton_poi_fused__native_batch_norm_legit_no_training_add_cat_leaky_relu_0)
        .other          triton_poi_fused__native_batch_norm_legit_no_training_add_cat_leaky_relu_0,@"STO_CUDA_ENTRY STV_DEFAULT"
triton_poi_fused__native_batch_norm_legit_no_training_add_cat_leaky_relu_0:
.text.triton_poi_fused__native_batch_norm_legit_no_training_add_cat_leaky_relu_0:
[----:B------:R-:W0:Y:S01]  /*0000*/  LDC R1, c[0x0][0x28] ;  /* 0x00000a00ff017b82 */ /* 0x000e220000000800 */
[----:B------:R-:W1:Y:S07]  /*0010*/  S2R R0, SR_TID.X ;  /* 0x0000000000007919 */ /* 0x000e6e0000002100 */
[----:B------:R-:W2:Y:S01]  /*0020*/  LDC.64 R4, c[0x0][0x230] ;  /* 0x00008c00ff047b82 */ /* 0x000ea20000000a00 */
[----:B------:R-:W-:Y:S01]  /*0030*/  CS2R R10, SRZ ;  /* 0x00000000000a7805 */ /* 0x000fe2000001ff00 */
[----:B------:R-:W-:Y:S01]  /*0040*/  ULDC.64 UR4, c[0x0][0x208] ;  /* 0x0000820000047ab9 */ /* 0x000fe20000000a00 */
[----:B------:R-:W3:Y:S01]  /*0050*/  S2R R3, SR_CTAID.X ;  /* 0x0000000000037919 */ /* 0x000ee20000002500 */
[----:B------:R-:W-:-:S04]  /*0060*/  ULDC.64 UR6, c[0x0][0x220] ;  /* 0x0000880000067ab9 */ /* 0x000fc80000000a00 */
[----:B------:R-:W4:Y:S01]  /*0070*/  LDC.64 R16, c[0x0][0x228] ;  /* 0x00008a00ff107b82 */ /* 0x000f220000000a00 */
[----:B-1----:R-:W-:-:S05]  /*0080*/  IMAD.SHL.U32 R0, R0, 0x2, RZ ;  /* 0x0000000200007824 */ /* 0x002fca00078e00ff */
[----:B------:R-:W-:-:S05]  /*0090*/  LOP3.LUT R0, R0, 0xfe, RZ, 0xc0, !PT ;  /* 0x000000fe00007812 */ /* 0x000fca00078ec0ff */
[----:B---3--:R-:W-:-:S05]  /*00a0*/  IMAD R0, R3, 0x100, R0 ;  /* 0x0000010003007824 */ /* 0x008fca00078e0200 */
[----:B------:R-:W-:Y:S02]  /*00b0*/  SHF.R.S32.HI R7, RZ, 0x1f, R0 ;  /* 0x0000001fff077819 */ /* 0x000fe40000011400 */
[----:B------:R-:W-:Y:S02]  /*00c0*/  ISETP.GE.AND P0, PT, R0, 0x100, PT ;  /* 0x000001000000780c */ /* 0x000fe40003f06270 */
[----:B------:R-:W-:-:S04]  /*00d0*/  LEA.HI R6, R7, R0, RZ, 0x4 ;  /* 0x0000000007067211 */ /* 0x000fc800078f20ff */
[----:B------:R-:W-:-:S04]  /*00e0*/  SHF.R.S32.HI R15, RZ, 0x4, R6 ;  /* 0x00000004ff0f7819 */ /* 0x000fc80000011406 */
[----:B------:R-:W-:-:S04]  /*00f0*/  LEA.HI R2, R15, R15, RZ, 0x2 ;  /* 0x0000000f0f027211 */ /* 0x000fc800078f10ff */
[----:B------:R-:W-:-:S05]  /*0100*/  LOP3.LUT R2, R2, 0xfffffffc, RZ, 0xc0, !PT ;  /* 0xfffffffc02027812 */ /* 0x000fca00078ec0ff */
[----:B------:R-:W-:Y:S01]  /*0110*/  IMAD.IADD R15, R15, 0x1, -R2 ;  /* 0x000000010f0f7824 */ /* 0x000fe200078e0a02 */
[----:B------:R-:W-:Y:S01]  /*0120*/  LEA.HI R8, R7, R0, RZ, 0x6 ;  /* 0x0000000007087211 */ /* 0x000fe200078f30ff */
[----:B------:R-:W1:Y:S02]  /*0130*/  LDC.64 R2, c[0x0][0x218] ;  /* 0x00008600ff027b82 */ /* 0x000e640000000a00 */
[----:B--2---:R-:W-:-:S05]  /*0140*/  IMAD.WIDE R4, R15, 0x4, R4 ;  /* 0x000000040f047825 */ /* 0x004fca00078e0204 */
[----:B------:R-:W2:Y:S04]  /*0150*/  @!P0 LDG.E.EL R11, desc[UR4][R4.64] ;  /* 0x00000004040b8981 */ /* 0x000ea8000c2e1900 */
[----:B------:R3:W5:Y:S01]  /*0160*/  @!P0 LDG.E.EL R10, desc[UR4][R4.64] ;  /* 0x00000004040a8981 */ /* 0x000762000c2e1900 */
[----:B------:R-:W-:Y:S01]  /*0170*/  SHF.R.S32.HI R9, RZ, 0x6, R8 ;  /* 0x00000006ff097819 */ /* 0x000fe20000011408 */
[C---:B------:R-:W-:Y:S01]  /*0180*/  IMAD.SHL.U32 R12, R15.reuse, 0x10, RZ ;  /* 0x000000100f0c7824 */ /* 0x040fe200078e00ff */
[----:B------:R-:W-:Y:S02]  /*0190*/  LOP3.LUT R7, R6, 0xfffffff0, RZ, 0xc0, !PT ;  /* 0xfffffff006077812 */ /* 0x000fe400078ec0ff */
[----:B------:R-:W-:Y:S01]  /*01a0*/  ISETP.GE.AND P2, PT, R15, 0x2, PT ;  /* 0x000000020f00780c */ /* 0x000fe20003f46270 */
[----:B------:R-:W-:Y:S01]  /*01b0*/  IMAD.SHL.U32 R6, R9, 0x20, RZ ;  /* 0x0000002009067824 */ /* 0x000fe200078e00ff */
[----:B------:R-:W-:Y:S01]  /*01c0*/  LOP3.LUT R9, R8, 0xffffffc0, RZ, 0xc0, !PT ;  /* 0xffffffc008097812 */ /* 0x000fe200078ec0ff */
[C---:B------:R-:W-:Y:S01]  /*01d0*/  IMAD.IADD R7, R0.reuse, 0x1, -R7 ;  /* 0x0000000100077824 */ /* 0x040fe200078e0a07 */
[----:B------:R-:W-:-:S02]  /*01e0*/  ISETP.LT.AND P4, PT, R0, 0x100, !P2 ;  /* 0x000001000000780c */ /* 0x000fc40005781270 */
[--C-:B------:R-:W-:Y:S02]  /*01f0*/  SHF.R.S32.HI R13, RZ, 0x1f, R6.reuse ;  /* 0x0000001fff0d7819 */ /* 0x100fe40000011406 */
[----:B------:R-:W-:Y:S02]  /*0200*/  IADD3 R14, P1, P3, R12, R7, R6 ;  /* 0x000000070c0e7210 */ /* 0x000fe40007b3e006 */
[----:B---3--:R-:W-:Y:S02]  /*0210*/  SHF.R.S32.HI R4, RZ, 0x1f, R7 ;  /* 0x0000001fff047819 */ /* 0x008fe40000011407 */
[----:B------:R-:W-:Y:S02]  /*0220*/  SHF.R.S32.HI R12, RZ, 0x1f, R12 ;  /* 0x0000001fff0c7819 */ /* 0x000fe4000001140c */
[----:B------:R-:W-:Y:S02]  /*0230*/  IADD3 R19, R6, R0, -R9 ;  /* 0x0000000006137210 */ /* 0x000fe40007ffe809 */
[----:B------:R-:W3:Y:S01]  /*0240*/  LDC.64 R6, c[0x0][0x238] ;  /* 0x00008e00ff067b82 */ /* 0x000ee20000000a00 */
[----:B------:R-:W-:-:S02]  /*0250*/  IADD3.X R13, R12, R4, R13, P1, P3 ;  /* 0x000000040c0d7210 */ /* 0x000fc40000fe640d */
[----:B------:R-:W-:Y:S02]  /*0260*/  CS2R R4, SRZ ;  /* 0x0000000000047805 */ /* 0x000fe4000001ff00 */
[----:B------:R-:W-:Y:S01]  /*0270*/  ISETP.GT.AND P1, PT, R15, 0x1, !P0 ;  /* 0x000000010f00780c */ /* 0x000fe20004724270 */
[----:B-1----:R-:W-:Y:S01]  /*0280*/  IMAD.WIDE R18, R19, 0x4, R2 ;  /* 0x0000000413127825 */ /* 0x002fe200078e0202 */
[C---:B------:R-:W-:Y:S01]  /*0290*/  LEA R20, P3, R14.reuse, UR6, 0x2 ;  /* 0x000000060e147c11 */ /* 0x040fe2000f8610ff */
[----:B------:R-:W1:Y:S01]  /*02a0*/  LDC.64 R8, c[0x0][0x240] ;  /* 0x00009000ff087b82 */ /* 0x000e620000000a00 */
[----:B------:R-:W-:Y:S02]  /*02b0*/  CS2R R2, SRZ ;  /* 0x0000000000027805 */ /* 0x000fe4000001ff00 */
[----:B------:R-:W-:Y:S01]  /*02c0*/  LEA.HI.X R21, R14, UR7, R13, 0x2, P3 ;  /* 0x000000070e157c11 */ /* 0x000fe200098f140d */
[----:B------:R4:W5:Y:S01]  /*02d0*/  @P4 LDG.E.64 R4, desc[UR4][R18.64] ;  /* 0x0000000412044981 */ /* 0x000962000c1e1b00 */
[----:B------:R-:W-:Y:S01]  /*02e0*/  CS2R R12, SRZ ;  /* 0x00000000000c7805 */ /* 0x000fe2000001ff00 */
[----:B----4-:R-:W-:-:S04]  /*02f0*/  IMAD.WIDE R22, R15, 0x4, R16 ;  /* 0x000000040f167825 */ /* 0x010fc800078e0210 */
[----:B------:R-:W4:Y:S01]  /*0300*/  @P1 LDG.E.64 R2, desc[UR4][R20.64+-0x80] ;  /* 0xffff800414021981 */ /* 0x000f22000c1e1b00 */
[----:B------:R-:W-:-:S03]  /*0310*/  CS2R R16, SRZ ;  /* 0x0000000000107805 */ /* 0x000fc6000001ff00 */
[----:B------:R-:W4:Y:S01]  /*0320*/  @!P0 LDG.E.EL R13, desc[UR4][R22.64] ;  /* 0x00000004160d8981 */ /* 0x000f22000c2e1900 */
[----:B0-----:R-:W-:-:S03]  /*0330*/  CS2R R18, SRZ ;  /* 0x0000000000127805 */ /* 0x001fc6000001ff00 */
[----:B------:R-:W4:Y:S01]  /*0340*/  @!P0 LDG.E.EL R12, desc[UR4][R22.64] ;  /* 0x00000004160c8981 */ /* 0x000f22000c2e1900 */
[----:B---3--:R-:W-:-:S05]  /*0350*/  IMAD.WIDE R6, R15, 0x4, R6 ;  /* 0x000000040f067825 */ /* 0x008fca00078e0206 */
[----:B------:R-:W3:Y:S01]  /*0360*/  @!P0 LDG.E.EL R16, desc[UR4][R6.64] ;  /* 0x0000000406108981 */ /* 0x000ee2000c2e1900 */
[----:B-1----:R-:W-:Y:S02]  /*0370*/  IMAD.WIDE R24, R15, 0x4, R8 ;  /* 0x000000040f187825 */ /* 0x002fe400078e0208 */
[----:B------:R-:W0:Y:S01]  /*0380*/  LDC.64 R14, c[0x0][0x248] ;  /* 0x00009200ff0e7b82 */ /* 0x000e220000000a00 */
[----:B------:R1:W3:Y:S04]  /*0390*/  @!P0 LDG.E.EL R17, desc[UR4][R6.64] ;  /* 0x0000000406118981 */ /* 0x0002e8000c2e1900 */
[----:B------:R-:W3:Y:S04]  /*03a0*/  @!P0 LDG.E.EL R19, desc[UR4][R24.64] ;  /* 0x0000000418138981 */ /* 0x000ee8000c2e1900 */
[----:B------:R-:W3:Y:S01]  /*03b0*/  @!P0 LDG.E.EL R18, desc[UR4][R24.64] ;  /* 0x0000000418128981 */ /* 0x000ee2000c2e1900 */
[----:B------:R-:W-:Y:S01]  /*03c0*/  CS2R R8, SRZ ;  /* 0x0000000000087805 */ /* 0x000fe2000001ff00 */
[----:B0-----:R-:W-:-:S05]  /*03d0*/  IMAD.WIDE R14, R0, 0x4, R14 ;  /* 0x00000004000e7825 */ /* 0x001fca00078e020e */
[----:B------:R-:W3:Y:S01]  /*03e0*/  @!P0 LDG.E.64 R8, desc[UR4][R14.64] ;  /* 0x000000040e088981 */ /* 0x000ee2000c1e1b00 */
[----:B-1----:R-:W-:Y:S02]  /*03f0*/  IMAD.MOV.U32 R6, RZ, RZ, 0x3e800000 ;  /* 0x3e800000ff067424 */ /* 0x002fe400078e00ff */
[----:B--2---:R-:W-:-:S04]  /*0400*/  FADD R11, R11, 9.9999997473787516356e-06 ;  /* 0x3727c5ac0b0b7421 */ /* 0x004fc80000000000 */
[----:B------:R-:W0:Y:S01]  /*0410*/  MUFU.SQRT R20, R11 ;  /* 0x0000000b00147308 */ /* 0x000e220000002000 */
[----:B-----5:R-:W-:-:S07]  /*0420*/  FADD R10, R10, 9.9999997473787516356e-06 ;  /* 0x3727c5ac0a0a7421 */ /* 0x020fce0000000000 */
[----:B------:R-:W1:Y:S01]  /*0430*/  MUFU.SQRT R21, R10 ;  /* 0x0000000a00157308 */ /* 0x000e620000002000 */
[C---:B0-----:R-:W-:Y:S02]  /*0440*/  FSETP.GT.AND P6, PT, R20.reuse, 8.50705917302346158658e+37, PT ;  /* 0x7e8000001400780b */ /* 0x041fe40003fc4000 */
[----:B------:R-:W-:Y:S02]  /*0450*/  FSETP.GEU.AND P3, PT, R20, 1.175494350822287508e-38, PT ;  /* 0x008000001400780b */ /* 0x000fe40003f6e000 */
[----:B------:R-:W-:Y:S02]  /*0460*/  FSEL R7, R6, 1, P6 ;  /* 0x3f80000006077808 */ /* 0x000fe40003000000 */
[----:B-1----:R-:W-:-:S07]  /*0470*/  FSETP.GT.AND P5, PT, R21, 8.50705917302346158658e+37, PT ;  /* 0x7e8000001500780b */ /* 0x002fce0003fa4000 */
[----:B------:R-:W-:Y:S01]  /*0480*/  @P6 FMUL R20, R20, 0.25 ;  /* 0x3e80000014146820 */ /* 0x000fe20000400000 */
[----:B------:R-:W-:-:S03]  /*0490*/  FSETP.GEU.AND P6, PT, R21, 1.175494350822287508e-38, PT ;  /* 0x008000001500780b */ /* 0x000fc60003fce000 */
[----:B------:R-:W-:Y:S02]  /*04a0*/  @!P3 FMUL R20, R20, 16777216 ;  /* 0x4b8000001414b820 */ /* 0x000fe40000400000 */
[----:B------:R-:W-:-:S08]  /*04b0*/  @P5 FMUL R21, R21, 0.25 ;  /* 0x3e80000015155820 */ /* 0x000fd00000400000 */
[----:B------:R-:W-:Y:S01]  /*04c0*/  @!P6 FMUL R21, R21, 16777216 ;  /* 0x4b8000001515e820 */ /* 0x000fe20000400000 */
[----:B------:R-:W0:Y:S01]  /*04d0*/  MUFU.RCP R20, R20 ;  /* 0x0000001400147308 */ /* 0x000e220000001000 */
[----:B------:R-:W-:-:S07]  /*04e0*/  FSEL R10, R6, 1, P5 ;  /* 0x3f800000060a7808 */ /* 0x000fce0002800000 */
[----:B------:R-:W1:Y:S01]  /*04f0*/  MUFU.RCP R21, R21 ;  /* 0x0000001500157308 */ /* 0x000e620000001000 */
[----:B------:R-:W-:Y:S01]  /*0500*/  SEL R4, R4, RZ, P4 ;  /* 0x000000ff04047207 */ /* 0x000fe20002000000 */
[----:B------:R-:W-:Y:S01]  /*0510*/  @!P3 FMUL R7, R7, 16777216 ;  /* 0x4b8000000707b820 */ /* 0x000fe20000400000 */
[----:B------:R-:W-:Y:S01]  /*0520*/  SEL R5, R5, RZ, P4 ;  /* 0x000000ff05057207 */ /* 0x000fe20002000000 */
[----:B------:R-:W-:Y:S01]  /*0530*/  @!P6 FMUL R10, R10, 16777216 ;  /* 0x4b8000000a0ae820 */ /* 0x000fe20000400000 */
[----:B----4-:R-:W-:Y:S02]  /*0540*/  @P2 SEL R4, R2, RZ, P1 ;  /* 0x000000ff02042207 */ /* 0x010fe40000800000 */
[----:B------:R-:W-:Y:S01]  /*0550*/  @P2 SEL R5, R3, RZ, P1 ;  /* 0x000000ff03052207 */ /* 0x000fe20000800000 */
[----:B0-----:R-:W-:Y:S01]  /*0560*/  FMUL R6, R20, R7 ;  /* 0x0000000714067220 */ /* 0x001fe20000400000 */
[----:B------:R-:W0:Y:S01]  /*0570*/  LDC.64 R2, c[0x0][0x250] ;  /* 0x00009400ff027b82 */ /* 0x000e220000000a00 */
[----:B------:R-:W-:-:S02]  /*0580*/  FADD R13, R4, -R13 ;  /* 0x8000000d040d7221 */ /* 0x000fc40000000000 */
[----:B------:R-:W-:Y:S01]  /*0590*/  FADD R12, R5, -R12 ;  /* 0x8000000c050c7221 */ /* 0x000fe20000000000 */
[----:B-1----:R-:W-:Y:S01]  /*05a0*/  FMUL R7, R21, R10 ;  /* 0x0000000a15077220 */ /* 0x002fe20000400000 */
[----:B------:R-:W-:-:S03]  /*05b0*/  FMUL R6, R13, R6 ;  /* 0x000000060d067220 */ /* 0x000fc60000400000 */
[----:B------:R-:W-:Y:S01]  /*05c0*/  FMUL R7, R12, R7 ;  /* 0x000000070c077220 */ /* 0x000fe20000400000 */
[----:B---3--:R-:W-:-:S03]  /*05d0*/  FFMA R19, R6, R16, R19 ;  /* 0x0000001006137223 */ /* 0x008fc60000000013 */
[----:B------:R-:W-:Y:S02]  /*05e0*/  FFMA R18, R7, R17, R18 ;  /* 0x0000001107127223 */ /* 0x000fe40000000012 */
[----:B------:R-:W1:Y:S01]  /*05f0*/  LDC.64 R6, c[0x0][0x210] ;  /* 0x00008400ff067b82 */ /* 0x000e620000000a00 */
[----:B------:R-:W-:Y:S02]  /*0600*/  FSETP.GT.AND P1, PT, R19, RZ, PT ;  /* 0x000000ff1300720b */ /* 0x000fe40003f24000 */
[----:B------:R-:W-:Y:S01]  /*0610*/  FSETP.GT.AND P2, PT, R18, RZ, PT ;  /* 0x000000ff1200720b */ /* 0x000fe20003f44000 */
[----:B0-----:R-:W-:-:S05]  /*0620*/  IMAD.WIDE R2, R0, 0x4, R2 ;  /* 0x0000000400027825 */ /* 0x001fca00078e0202 */
[----:B------:R0:W-:Y:S05]  /*0630*/  @!P0 STG.E.64 desc[UR4][R2.64], R4 ;  /* 0x0000000402008986 */ /* 0x0001ea000c101b04 */
[----:B------:R-:W-:Y:S02]  /*0640*/  @!P1 FMUL R19, R19, 0.10000000149011611938 ;  /* 0x3dcccccd13139820 */ /* 0x000fe40000400000 */
[----:B------:R-:W-:Y:S02]  /*0650*/  @!P2 FMUL R18, R18, 0.10000000149011611938 ;  /* 0x3dcccccd1212a820 */ /* 0x000fe40000400000 */
[----:B------:R-:W-:Y:S02]  /*0660*/  FADD R8, R19, R8 ;  /* 0x0000000813087221 */ /* 0x000fe40000000000 */
[----:B------:R-:W-:Y:S01]  /*0670*/  FADD R9, R18, R9 ;  /* 0x0000000912097221 */ /* 0x000fe20000000000 */
[----:B-1----:R-:W-:Y:S01]  /*0680*/  IMAD.WIDE R6, R0, 0x4, R6 ;  /* 0x0000000400067825 */ /* 0x002fe200078e0206 */
[----:B0-----:R-:W-:Y:S06]  /*0690*/  @P0 EXIT ;  /* 0x000000000000094d */ /* 0x001fec0003800000 */
[----:B------:R-:W-:Y:S01]  /*06a0*/  STG.E.64 desc[UR4][R6.64], R8 ;  /* 0x0000000806007986 */ /* 0x000fe2000c101b04 */
[----:B------:R-:W-:Y:S05]  /*06b0*/  EXIT ;  /* 0x000000000000794d */ /* 0x000fea0003800000 */
.L_x_0:
[----:B------:R-:W-:-:S00]  /*06c0*/  BRA `(.L_x_0) ;  /* 0xfffffffc00fc7947 */ /* 0x000fc0000383ffff */
[----:B------:R-:W-:-:S00]  /*06d0*/  NOP ;  /* 0x0000000000007918 */ /* 0x000fc00000000000 */
        /* <DEDUP_REMOVED lines=10> */
.L_x_1:


//--------------------- .nv.global.init           --------------------------
	.section	.nv.global.init,"aw",@progbits
.nv.global.init:
	.type		_$_str,@object
	.size		_$_str,(_$_str_$_2 - _$_str)
_$_str:
        /*0000*/ 	.byte	0x5f, 0x5f, 0x43, 0x55, 0x44, 0x41, 0x5f, 0x46, 0x54, 0x5a, 0x00
	.type		_$_str_$_2,@object
	.size		_$_str_$_2,(.L_1 - _$_str_$_2)
_$_str_$_2:
        /*000b*/ 	.byte	0x5f, 0x5f, 0x43, 0x55, 0x44, 0x41, 0x5f, 0x50, 0x52, 0x45, 0x43, 0x5f, 0x53, 0x51, 0x52, 0x54
        /*001b*/ 	.byte	0x00
.L_1:


//--------------------- .nv.constant0.triton_poi_fused__native_batch_norm_legit_no_training_add_cat_leaky_relu_0 --------------------------
	.section	.nv.constant0.triton_poi_fused__native_batch_norm_legit_no_training_add_cat_leaky_relu_0,"a",@progbits
	.sectionflags	@""
	.align	4
.nv.constant0.triton_poi_fused__native_batch_norm_legit_no_training_add_cat_leaky_relu_0:
	.zero		604
